//
// Generated by NVIDIA NVVM Compiler
//
// Compiler Build ID: CL-36424714
// Cuda compilation tools, release 13.0, V13.0.88
// Based on NVVM 20.0.0
//

.version 9.0
.target sm_100
.address_size 64

	// .globl	_Z12helloFromGpuv
.extern .func  (.param .b32 func_retval0) vprintf
(
	.param .b64 vprintf_param_0,
	.param .b64 vprintf_param_1
)
;
.global .align 1 .b8 $str[23] = {72, 101, 108, 108, 111, 32, 119, 111, 114, 108, 100, 32, 102, 114, 111, 109, 32, 71, 80, 85, 33, 10};

.visible .entry _Z12helloFromGpuv()
{
	.reg .b32 	%r<3>;
	.reg .b64 	%rd<3>;

	mov.u64 	%rd1, $str;
	cvta.global.u64 	%rd2, %rd1;
	{ // callseq 0, 0
	.param .b64 param0;
	st.param.b64 	[param0], %rd2;
	.param .b64 param1;
	st.param.b64 	[param1], 0;
	.param .b32 retval0;
	call.uni (retval0), 
	vprintf, 
	(
	param0, 
	param1
	);
	ld.param.b32 	%r1, [retval0];
	} // callseq 0
	ret;

}


// ===== COMPILED SASS (sm_100) =====

	.target	sm_100

	.elftype	@"ET_EXEC"


//--------------------- .note.nv.tkinfo           --------------------------
	.section	.note.nv.tkinfo,"",@"SHT_NOTE"
	.sectionflags	@"SHF_NOTE_NV_TKINFO"
	.tkinfo
        /*0018*/ 	.word	0x00000002
        /*0030*/ 	.string	""
        /*0030*/ 	.string	"ptxas"
        /*0030*/ 	.string	"Cuda compilation tools, release 13.0, V13.0.88"
        /*0030*/ 	.string	"Build cuda_13.0.r13.0/compiler.36424714_0"
        /*0030*/ 	.string	"-arch sm_100 -m 64 "



//--------------------- .note.nv.cuinfo           --------------------------
	.section	.note.nv.cuinfo,"",@"SHT_NOTE"
	.sectionflags	@"SHF_NOTE_NV_CUINFO"
        /*0018*/ 	.short	0x0002
        /*001a*/ 	.short	0x0064
        /*001c*/ 	.short	0x0082
	.zero		2


//--------------------- .nv.info                  --------------------------
	.section	.nv.info,"",@"SHT_CUDA_INFO"
	.align	4


	//----- nvinfo : EIATTR_REGCOUNT
	.align		4
        /*0000*/ 	.byte	0x04, 0x2f
        /*0002*/ 	.short	(.L_2 - .L_1)
	.align		4
.L_1:
        /*0004*/ 	.word	index@(_Z12helloFromGpuv)
        /*0008*/ 	.word	0x00000018


	//----- nvinfo : EIATTR_FRAME_SIZE
	.align		4
.L_2:
        /*000c*/ 	.byte	0x04, 0x11
        /*000e*/ 	.short	(.L_4 - .L_3)
	.align		4
.L_3:
        /*0010*/ 	.word	index@(_Z12helloFromGpuv)
        /*0014*/ 	.word	0x00000000


	//----- nvinfo : EIATTR_MIN_STACK_SIZE
	.align		4
.L_4:
        /*0018*/ 	.byte	0x04, 0x12
        /*001a*/ 	.short	(.L_6 - .L_5)
	.align		4
.L_5:
        /*001c*/ 	.word	index@(_Z12helloFromGpuv)
        /*0020*/ 	.word	0x00000000
.L_6:


//--------------------- .nv.compat                --------------------------
	.section	.nv.compat,"",@"SHT_CUDA_COMPAT_INFO"
	.align	4
        /*0000*/ 	.byte	0x02, 0x09, 0x00, 0x00, 0x02, 0x02, 0x01, 0x00, 0x02, 0x05, 0x05, 0x00, 0x03, 0x07, 0x01, 0x01
        /*0010*/ 	.byte	0x02, 0x03, 0x00, 0x00, 0x02, 0x06, 0x01, 0x00, 0x04, 0x0b, 0x08, 0x00, 0x09, 0x00, 0x00, 0x00
        /*0020*/ 	.byte	0x00, 0x00, 0x00, 0x00


//--------------------- .nv.info._Z12helloFromGpuv --------------------------
	.section	.nv.info._Z12helloFromGpuv,"",@"SHT_CUDA_INFO"
	.sectionflags	@""
	.align	4


	//----- nvinfo : EIATTR_CUDA_API_VERSION
	.align		4
        /*0000*/ 	.byte	0x04, 0x37
        /*0002*/ 	.short	(.L_8 - .L_7)
.L_7:
        /*0004*/ 	.word	0x00000082


	//----- nvinfo : EIATTR_SPARSE_MMA_MASK
	.align		4
.L_8:
        /*0008*/ 	.byte	0x03, 0x50
        /*000a*/ 	.short	0x0000


	//----- nvinfo : EIATTR_MAXREG_COUNT
	.align		4
        /*000c*/ 	.byte	0x03, 0x1b
        /*000e*/ 	.short	0x00ff


	//----- nvinfo : EIATTR_EXTERNS
	.align		4
        /*0010*/ 	.byte	0x04, 0x0f
        /*0012*/ 	.short	(.L_10 - .L_9)


	//   ....[0]....
	.align		4
.L_9:
        /*0014*/ 	.word	index@(vprintf)


	//----- nvinfo : EIATTR_MERCURY_ISA_VERSION
	.align		4
.L_10:
        /*0018*/ 	.byte	0x03, 0x5f
        /*001a*/ 	.short	0x0101


	//----- nvinfo : EIATTR_VRC_CTA_INIT_COUNT
	.align		4
        /*001c*/ 	.byte	0x02, 0x4a
	.zero		1
	.zero		1


	//----- nvinfo : EIATTR_SYSCALL_OFFSETS
	.align		4
        /*0020*/ 	.byte	0x04, 0x46
        /*0022*/ 	.short	(.L_12 - .L_11)


	//   ....[0]....
.L_11:
        /*0024*/ 	.word	0x00000080


	//----- nvinfo : EIATTR_EXIT_INSTR_OFFSETS
	.align		4
.L_12:
        /*0028*/ 	.byte	0x04, 0x1c
        /*002a*/ 	.short	(.L_14 - .L_13)


	//   ....[0]....
.L_13:
        /*002c*/ 	.word	0x00000090


	//----- nvinfo : EIATTR_SW_WAR
	.align		4
.L_14:
        /*0030*/ 	.byte	0x04, 0x36
        /*0032*/ 	.short	(.L_16 - .L_15)
.L_15:
        /*0034*/ 	.word	0x00000008
.L_16:


//--------------------- .nv.callgraph             --------------------------
	.section	.nv.callgraph,"",@"SHT_CUDA_CALLGRAPH"
	.align	4
	.sectionentsize	8
	.align		4
        /*0000*/ 	.word	0x00000000
	.align		4
        /*0004*/ 	.word	0xffffffff
	.align		4
        /*0008*/ 	.word	index@(_Z12helloFromGpuv)
	.align		4
        /*000c*/ 	.word	index@(vprintf)
	.align		4
        /*0010*/ 	.word	0x00000000
	.align		4
        /*0014*/ 	.word	0xfffffffe
	.align		4
        /*0018*/ 	.word	0x00000000
	.align		4
        /*001c*/ 	.word	0xfffffffd
	.align		4
        /*0020*/ 	.word	0x00000000
	.align		4
        /*0024*/ 	.word	0xfffffffc


//--------------------- .nv.constant4             --------------------------
	.section	.nv.constant4,"a",@progbits
	.align	8
	.align		8
.nv.constant4:
        /*0000*/ 	.dword	vprintf
	.align		8
        /*0008*/ 	.dword	$str


//--------------------- .text._Z12helloFromGpuv   --------------------------
	.section	.text._Z12helloFromGpuv,"ax",@progbits
	.align	128
        .global         _Z12helloFromGpuv
        .type           _Z12helloFromGpuv,@function
        .size           _Z12helloFromGpuv,(.L_x_2 - _Z12helloFromGpuv)
        .other          _Z12helloFromGpuv,@"STO_CUDA_ENTRY STV_DEFAULT"
_Z12helloFromGpuv:
.text._Z12helloFromGpuv:
[----:B------:R-:W0:Y:S01]  /*0000*/  LDC R1, c[0x0][0x37c] ;  /* 0x0000df00ff017b82 */ /* 0x000e220000000800 */
[----:B------:R-:W-:Y:S01]  /*0010*/  MOV R0, 0x0 ;  /* 0x0000000000007802 */ /* 0x000fe20000000f00 */
[----:B------:R-:W1:Y:S01]  /*0020*/  LDCU.64 UR4, c[0x4][0x8] ;  /* 0x01000100ff0477ac */ /* 0x000e620008000a00 */
[----:B------:R-:W-:-:S05]  /*0030*/  CS2R R6, SRZ ;  /* 0x0000000000067805 */ /* 0x000fca000001ff00 */
[----:B------:R2:W3:Y:S01]  /*0040*/  LDC.64 R2, c[0x4][R0] ;  /* 0x0100000000027b82 */ /* 0x0004e20000000a00 */
[----:B-1----:R-:W-:Y:S02]  /*0050*/  IMAD.U32 R4, RZ, RZ, UR4 ;  /* 0x00000004ff047e24 */ /* 0x002fe4000f8e00ff */
[----:B--2---:R-:W-:-:S07]  /*0060*/  IMAD.U32 R5, RZ, RZ, UR5 ;  /* 0x00000005ff057e24 */ /* 0x004fce000f8e00ff */
[----:B------:R-:W-:-:S07]  /*0070*/  LEPC R20, `(.L_x_0) ;  /* 0x000000001014794e */ /* 0x000fce0000000000 */
[----:B0--3--:R-:W-:Y:S05]  /*0080*/  CALL.ABS.NOINC R2 ;  /* 0x0000000002007343 */ /* 0x009fea0003c00000 */
.L_x_0:
[----:B------:R-:W-:Y:S05]  /*0090*/  EXIT ;  /* 0x000000000000794d */ /* 0x000fea0003800000 */
.L_x_1:
[----:B------:R-:W-:-:S00]  /*00a0*/  BRA `(.L_x_1) ;  /* 0xfffffffc00fc7947 */ /* 0x000fc0000383ffff */
[----:B------:R-:W-:-:S00]  /*00b0*/  NOP ;  /* 0x0000000000007918 */ /* 0x000fc00000000000 */
        /* <DEDUP_REMOVED lines=12> */
.L_x_2:


//--------------------- .nv.global.init           --------------------------
	.section	.nv.global.init,"aw",@progbits
.nv.global.init:
	.type		$str,@object
	.size		$str,(.L_0 - $str)
$str:
        /*0000*/ 	.byte	0x48, 0x65, 0x6c, 0x6c, 0x6f, 0x20, 0x77, 0x6f, 0x72, 0x6c, 0x64, 0x20, 0x66, 0x72, 0x6f, 0x6d
        /*0010*/ 	.byte	0x20, 0x47, 0x50, 0x55, 0x21, 0x0a, 0x00
.L_0:


//--------------------- .nv.shared.reserved.0     --------------------------
	.section	.nv.shared.reserved.0,"aw",@nobits
	.weak		__nv_reservedSMEM_offset_0_alias
	.size		__nv_reservedSMEM_offset_0_alias, 0, 64
	.other		__nv_reservedSMEM_offset_0_alias,@"STO_CUDA_RESERVED_SHARED STV_DEFAULT"
__nv_reservedSMEM_offset_0_alias:
	.zero		0
	.zero		64


//--------------------- .nv.constant0._Z12helloFromGpuv --------------------------
	.section	.nv.constant0._Z12helloFromGpuv,"a",@progbits
	.sectionflags	@""
	.align	4
.nv.constant0._Z12helloFromGpuv:
	.zero		896


//--------------------- SYMBOLS --------------------------

	.type		.nv.reservedSmem.offset0,@object
	.size		.nv.reservedSmem.offset0,0x4
	.type		vprintf,@function
